	.target	sm_120a

	.elftype	@"ET_EXEC"


//--------------------- .note.nv.tkinfo           --------------------------
	.section	.note.nv.tkinfo,"",@"SHT_NOTE"
	.sectionflags	@"SHF_NOTE_NV_TKINFO"
	.tkinfo
        /*0018*/ 	.word	0x00000080
        /*0030*/ 	.string	""
        /*0030*/ 	.string	"ptxas"
        /*0030*/ 	.string	"Cuda compilation tools, release 12.8, V12.8.93"
        /*0030*/ 	.string	"Build cuda_12.8.r12.8/compiler.35583870_0"
        /*0030*/ 	.string	"-v  -lineinfo  -arch sm_120a "



//--------------------- .note.nv.cuver            --------------------------
	.section	.note.nv.cuver,"",@"SHT_NOTE"
	.sectionflags	@"SHF_NOTE_NV_CUVER"
        /*0018*/ 	.short	0x0001
        /*001a*/ 	.short	0x0078
        /*001c*/ 	.short	0x0001
        /*001e*/ 	.short	0x0000
        /*0020*/ 	.short	0x0001
        /*0022*/ 	.short	0x0000


//--------------------- .nv.info                  --------------------------
	.section	.nv.info,"",@"SHT_CUDA_INFO"
	.align	4


	//----- nvinfo : EIATTR_REGCOUNT
	.align		4
        /*0000*/ 	.byte	0x04, 0x2f
        /*0002*/ 	.short	(.L_1 - .L_0)
	.align		4
.L_0:
        /*0004*/ 	.word	index@(triton_poi_fused__scaled_mm__to_copy_clamp_ones_0)
        /*0008*/ 	.word	0x0000000e


	//----- nvinfo : EIATTR_FRAME_SIZE
	.align		4
.L_1:
        /*000c*/ 	.byte	0x04, 0x11
        /*000e*/ 	.short	(.L_3 - .L_2)
	.align		4
.L_2:
        /*0010*/ 	.word	index@(triton_poi_fused__scaled_mm__to_copy_clamp_ones_0)
        /*0014*/ 	.word	0x00000000


	//----- nvinfo : EIATTR_MIN_STACK_SIZE
	.align		4
.L_3:
        /*0018*/ 	.byte	0x04, 0x12
        /*001a*/ 	.short	(.L_5 - .L_4)
	.align		4
.L_4:
        /*001c*/ 	.word	index@(triton_poi_fused__scaled_mm__to_copy_clamp_ones_0)
        /*0020*/ 	.word	0x00000000
.L_5:


//--------------------- .nv.info.triton_poi_fused__scaled_mm__to_copy_clamp_ones_0 --------------------------
	.section	.nv.info.triton_poi_fused__scaled_mm__to_copy_clamp_ones_0,"",@"SHT_CUDA_INFO"
	.sectionflags	@""
	.align	4


	//----- nvinfo : EIATTR_CUDA_API_VERSION
	.align		4
        /*0000*/ 	.byte	0x04, 0x37
        /*0002*/ 	.short	(.L_7 - .L_6)
.L_6:
        /*0004*/ 	.word	0x00000080


	//----- nvinfo : EIATTR_KPARAM_INFO
	.align		4
.L_7:
        /*0008*/ 	.byte	0x04, 0x17
        /*000a*/ 	.short	(.L_9 - .L_8)
.L_8:
        /*000c*/ 	.word	0x00000000
        /*0010*/ 	.short	0x0004
        /*0012*/ 	.short	0x0020
        /*0014*/ 	.byte	0x00, 0xf4, 0x21, 0x00


	//----- nvinfo : EIATTR_KPARAM_INFO
	.align		4
.L_9:
        /*0018*/ 	.byte	0x04, 0x17
        /*001a*/ 	.short	(.L_11 - .L_10)
.L_10:
        /*001c*/ 	.word	0x00000000
        /*0020*/ 	.short	0x0003
        /*0022*/ 	.short	0x0018
        /*0024*/ 	.byte	0x00, 0xf0, 0x11, 0x00


	//----- nvinfo : EIATTR_KPARAM_INFO
	.align		4
.L_11:
        /*0028*/ 	.byte	0x04, 0x17
        /*002a*/ 	.short	(.L_13 - .L_12)
.L_12:
        /*002c*/ 	.word	0x00000000
        /*0030*/ 	.short	0x0002
        /*0032*/ 	.short	0x0010
        /*0034*/ 	.byte	0x00, 0xf4, 0x21, 0x00


	//----- nvinfo : EIATTR_KPARAM_INFO
	.align		4
.L_13:
        /*0038*/ 	.byte	0x04, 0x17
        /*003a*/ 	.short	(.L_15 - .L_14)
.L_14:
        /*003c*/ 	.word	0x00000000
        /*0040*/ 	.short	0x0001
        /*0042*/ 	.short	0x0008
        /*0044*/ 	.byte	0x00, 0xf4, 0x21, 0x00


	//----- nvinfo : EIATTR_KPARAM_INFO
	.align		4
.L_15:
        /*0048*/ 	.byte	0x04, 0x17
        /*004a*/ 	.short	(.L_17 - .L_16)
.L_16:
        /*004c*/ 	.word	0x00000000
        /*0050*/ 	.short	0x0000
        /*0052*/ 	.short	0x0000
        /*0054*/ 	.byte	0x00, 0xf4, 0x21, 0x00


	//----- nvinfo : EIATTR_SPARSE_MMA_MASK
	.align		4
.L_17:
        /*0058*/ 	.byte	0x03, 0x50
        /*005a*/ 	.short	0x0000


	//----- nvinfo : EIATTR_MAXREG_COUNT
	.align		4
        /*005c*/ 	.byte	0x03, 0x1b
        /*005e*/ 	.short	0x00ff


	//----- nvinfo : EIATTR_VRC_CTA_INIT_COUNT
	.align		4
        /*0060*/ 	.byte	0x02, 0x4a
	.zero		1
	.zero		1


	//----- nvinfo : EIATTR_EXIT_INSTR_OFFSETS
	.align		4
        /*0064*/ 	.byte	0x04, 0x1c
        /*0066*/ 	.short	(.L_19 - .L_18)


	//   ....[0]....
.L_18:
        /*0068*/ 	.word	0x00000200


	//----- nvinfo : EIATTR_REQNTID
	.align		4
.L_19:
        /*006c*/ 	.byte	0x04, 0x10
        /*006e*/ 	.short	(.L_21 - .L_20)
.L_20:
        /*0070*/ 	.word	0x00000100
        /*0074*/ 	.word	0x00000001
        /*0078*/ 	.word	0x00000001


	//----- nvinfo : EIATTR_CBANK_PARAM_SIZE
	.align		4
.L_21:
        /*007c*/ 	.byte	0x03, 0x19
        /*007e*/ 	.short	0x0028


	//----- nvinfo : EIATTR_PARAM_CBANK
	.align		4
        /*0080*/ 	.byte	0x04, 0x0a
        /*0082*/ 	.short	(.L_23 - .L_22)
	.align		4
.L_22:
        /*0084*/ 	.word	index@(.nv.constant0.triton_poi_fused__scaled_mm__to_copy_clamp_ones_0)
        /*0088*/ 	.short	0x0380
        /*008a*/ 	.short	0x0028


	//----- nvinfo : EIATTR_SW_WAR
	.align		4
.L_23:
        /*008c*/ 	.byte	0x04, 0x36
        /*008e*/ 	.short	(.L_25 - .L_24)
.L_24:
        /*0090*/ 	.word	0x00000000
.L_25:


//--------------------- .nv.compat                --------------------------
	.section	.nv.compat,"",@"SHT_CUDA_COMPAT_INFO"
	.align	4
        /*0000*/ 	.byte	0x02, 0x02, 0x02, 0x00, 0x02, 0x05, 0x05, 0x00, 0x02, 0x03, 0x00, 0x00, 0x02, 0x06, 0x01, 0x00


//--------------------- .nv.callgraph             --------------------------
	.section	.nv.callgraph,"",@"SHT_CUDA_CALLGRAPH"
	.align	4
	.sectionentsize	8
	.align		4
        /*0000*/ 	.word	0x00000000
	.align		4
        /*0004*/ 	.word	0xffffffff
	.align		4
        /*0008*/ 	.word	0x00000000
	.align		4
        /*000c*/ 	.word	0xfffffffe
	.align		4
        /*0010*/ 	.word	0x00000000
	.align		4
        /*0014*/ 	.word	0xfffffffd
	.align		4
        /*0018*/ 	.word	0x00000000
	.align		4
        /*001c*/ 	.word	0xfffffffc


//--------------------- .text.triton_poi_fused__scaled_mm__to_copy_clamp_ones_0 --------------------------
	.section	.text.triton_poi_fused__scaled_mm__to_copy_clamp_ones_0,"ax",@progbits
	.align	128
        .global         triton_poi_fused__scaled_mm__to_copy_clamp_ones_0
        .type           triton_poi_fused__scaled_mm__to_copy_clamp_ones_0,@function
        .size           triton_poi_fused__scaled_mm__to_copy_clamp_ones_0,(.L_x_1 - triton_poi_fused__scaled_mm__to_copy_clamp_ones_0)
        .other          triton_poi_fused__scaled_mm__to_copy_clamp_ones_0,@"STO_CUDA_ENTRY STV_DEFAULT"
triton_poi_fused__scaled_mm__to_copy_clamp_ones_0:
.text.triton_poi_fused__scaled_mm__to_copy_clamp_ones_0:
[----:B------:R-:W-:Y:S01]  /*0000*/  LDC R1, c[0x0][0x37c] ;  /* 0x0000df00ff017b82 */ /* 0x000fe20000000800 */
[----:B------:R-:W0:Y:S07]  /*0010*/  S2R R0, SR_TID.X ;  /* 0x0000000000007919 */ /* 0x000e2e0000002100 */
[----:B------:R-:W1:Y:S01]  /*0020*/  LDC.64 R4, c[0x0][0x380] ;  /* 0x0000e000ff047b82 */ /* 0x000e620000000a00 */
[----:B------:R-:W2:Y:S01]  /*0030*/  LDCU.64 UR4, c[0x0][0x358] ;  /* 0x00006b00ff0477ac */ /* 0x000ea20008000a00 */
[----:B------:R-:W3:Y:S06]  /*0040*/  S2R R3, SR_CTAID.X ;  /* 0x0000000000037919 */ /* 0x000eec0000002500 */
[----:B------:R-:W4:Y:S08]  /*0050*/  LDC.64 R6, c[0x0][0x388] ;  /* 0x0000e200ff067b82 */ /* 0x000f300000000a00 */
[----:B------:R-:W5:Y:S01]  /*0060*/  LDC.64 R8, c[0x0][0x390] ;  /* 0x0000e400ff087b82 */ /* 0x000f620000000a00 */
[----:B0-----:R-:W-:-:S05]  /*0070*/  IMAD.SHL.U32 R0, R0, 0x2, RZ ;  /* 0x0000000200007824 */ /* 0x001fca00078e00ff */
[----:B------:R-:W-:-:S05]  /*0080*/  LOP3.LUT R0, R0, 0x1fe, RZ, 0xc0, !PT ;  /* 0x000001fe00007812 */ /* 0x000fca00078ec0ff */
[----:B---3--:R-:W-:-:S04]  /*0090*/  IMAD R2, R3, 0x200, R0 ;  /* 0x0000020003027824 */ /* 0x008fc800078e0200 */
[----:B-1----:R-:W-:-:S06]  /*00a0*/  IMAD.WIDE R4, R2, 0x2, R4 ;  /* 0x0000000202047825 */ /* 0x002fcc00078e0204 */
[----:B--2---:R-:W2:Y:S01]  /*00b0*/  LDG.E R4, desc[UR4][R4.64] ;  /* 0x0000000404047981 */ /* 0x004ea2000c1e1900 */
[----:B------:R-:W-:Y:S02]  /*00c0*/  SHF.R.S32.HI R3, RZ, 0x1f, R2 ;  /* 0x0000001fff037819 */ /* 0x000fe40000011402 */
[C---:B--2---:R-:W-:Y:S01]  /*00d0*/  HSETP2.BF16_V2.GT.AND P0, P1, R4.reuse, -448, -448, PT ;  /* 0xc3e0c3e004007434 */ /* 0x044fe20003904002 */
[C---:B------:R-:W-:Y:S01]  /*00e0*/  IMAD.U32 R11, R4.reuse, 0x10000, RZ ;  /* 0x00010000040b7824 */ /* 0x040fe200078e00ff */
[----:B------:R-:W-:Y:S02]  /*00f0*/  PRMT R0, R4, 0x7632, R0 ;  /* 0x0000763204007816 */ /* 0x000fe40000000000 */
[----:B------:R-:W-:Y:S01]  /*0100*/  HSETP2.BF16_V2.NAN.AND P2, P3, R4, RZ.H0_H0, PT ;  /* 0x200000ff04007234 */ /* 0x000fe20003b48002 */
[----:B----4-:R-:W-:Y:S02]  /*0110*/  IADD.64 R4, R2, R6 ;  /* 0x0000000602047235 */ /* 0x010fe400078e0200 */
[----:B------:R-:W-:-:S02]  /*0120*/  IMAD.U32 R0, R0, 0x10000, RZ ;  /* 0x0001000000007824 */ /* 0x000fc400078e00ff */
[----:B-----5:R-:W-:-:S04]  /*0130*/  IMAD.WIDE R2, R2, 0x2, R8 ;  /* 0x0000000202027825 */ /* 0x020fc800078e0208 */
[----:B------:R-:W-:Y:S01]  /*0140*/  @!P0 FSEL R11, R11, -448, P2 ;  /* 0xc3e000000b0b8808 */ /* 0x000fe20001000000 */
[----:B------:R-:W-:-:S04]  /*0150*/  @!P1 FSEL R0, R0, -448, P3 ;  /* 0xc3e0000000009808 */ /* 0x000fc80001800000 */
[C---:B------:R-:W-:Y:S01]  /*0160*/  FSETP.GEU.AND P3, PT, R11.reuse, 448, PT ;  /* 0x43e000000b00780b */ /* 0x040fe20003f6e000 */
[C---:B------:R-:W-:Y:S01]  /*0170*/  FSETP.GEU.AND P2, PT, R0.reuse, 448, PT ;  /* 0x43e000000000780b */ /* 0x040fe20003f4e000 */
[----:B------:R-:W-:Y:S01]  /*0180*/  FSETP.NAN.AND P1, PT, R11, R11, PT ;  /* 0x0000000b0b00720b */ /* 0x000fe20003f28000 */
[----:B------:R-:W-:-:S10]  /*0190*/  FSETP.NAN.AND P0, PT, R0, R0, PT ;  /* 0x000000000000720b */ /* 0x000fd40003f08000 */
[----:B------:R-:W-:Y:S01]  /*01a0*/  @P3 FSEL R11, R11, 448, P1 ;  /* 0x43e000000b0b3808 */ /* 0x000fe20000800000 */
[----:B------:R-:W-:-:S05]  /*01b0*/  @P2 FSEL R0, R0, 448, P0 ;  /* 0x43e0000000002808 */ /* 0x000fca0000000000 */
[CC--:B------:R-:W-:Y:S02]  /*01c0*/  F2FP.SATFINITE.E4M3.F32.PACK_AB_MERGE_C R7, R0.reuse, R11.reuse, RZ ;  /* 0x0000000b0007723e */ /* 0x0c0fe400048070ff */
[----:B------:R-:W-:-:S03]  /*01d0*/  F2FP.BF16.F32.PACK_AB R11, R0, R11 ;  /* 0x0000000b000b723e */ /* 0x000fc600000010ff */
[----:B------:R-:W-:Y:S04]  /*01e0*/  STG.E.U16 desc[UR4][R4.64], R7 ;  /* 0x0000000704007986 */ /* 0x000fe8000c101504 */
[----:B------:R-:W-:Y:S01]  /*01f0*/  STG.E desc[UR4][R2.64], R11 ;  /* 0x0000000b02007986 */ /* 0x000fe2000c101904 */
[----:B------:R-:W-:Y:S05]  /*0200*/  EXIT ;  /* 0x000000000000794d */ /* 0x000fea0003800000 */
.L_x_0:
[----:B------:R-:W-:-:S00]  /*0210*/  BRA `(.L_x_0) ;  /* 0xfffffffc00fc7947 */ /* 0x000fc0000383ffff */
[----:B------:R-:W-:-:S00]  /*0220*/  NOP ;  /* 0x0000000000007918 */ /* 0x000fc00000000000 */
        /* <DEDUP_REMOVED lines=13> */
.L_x_1:


//--------------------- .nv.shared.reserved.0     --------------------------
	.section	.nv.shared.reserved.0,"aw",@nobits
	.weak		__nv_reservedSMEM_offset_0_alias
	.size		__nv_reservedSMEM_offset_0_alias, 0, 64
	.other		__nv_reservedSMEM_offset_0_alias,@"STO_CUDA_RESERVED_SHARED STV_DEFAULT"
__nv_reservedSMEM_offset_0_alias:
	.zero		0
	.zero		64


//--------------------- .nv.constant0.triton_poi_fused__scaled_mm__to_copy_clamp_ones_0 --------------------------
	.section	.nv.constant0.triton_poi_fused__scaled_mm__to_copy_clamp_ones_0,"a",@progbits
	.sectionflags	@""
	.align	4
.nv.constant0.triton_poi_fused__scaled_mm__to_copy_clamp_ones_0:
	.zero		936


//--------------------- SYMBOLS --------------------------

	.type		.nv.reservedSmem.offset0,@object
	.size		.nv.reservedSmem.offset0,0x4
